	.headerflags	@"EF_CUDA_TEXMODE_UNIFIED EF_CUDA_64BIT_ADDRESS EF_CUDA_ACCELERATORS EF_CUDA_SM90 EF_CUDA_VIRTUAL_SM(EF_CUDA_SM90)"
	.elftype	@"ET_EXEC"


//--------------------- .nv.info                  --------------------------
	.section	.nv.info,"",@"SHT_CUDA_INFO"
	.align	4


	//----- nvinfo : EIATTR_REGCOUNT
	.align		4
        /*0000*/ 	.byte	0x04, 0x2f
        /*0002*/ 	.short	(.L_3 - .L_2)
	.align		4
.L_2:
        /*0004*/ 	.word	index@(triton_poi_fused__native_batch_norm_legit_no_training_mul_sigmoid_20)
        /*0008*/ 	.word	0x00000010


	//----- nvinfo : EIATTR_MIN_STACK_SIZE
	.align		4
.L_3:
        /*000c*/ 	.byte	0x04, 0x12
        /*000e*/ 	.short	(.L_5 - .L_4)
	.align		4
.L_4:
        /*0010*/ 	.word	index@(triton_poi_fused__native_batch_norm_legit_no_training_mul_sigmoid_20)
        /*0014*/ 	.word	0x00000000


	//----- nvinfo : EIATTR_FRAME_SIZE
	.align		4
.L_5:
        /*0018*/ 	.byte	0x04, 0x11
        /*001a*/ 	.short	(.L_7 - .L_6)
	.align		4
.L_6:
        /*001c*/ 	.word	index@(triton_poi_fused__native_batch_norm_legit_no_training_mul_sigmoid_20)
        /*0020*/ 	.word	0x00000000


	//----- nvinfo : EIATTR_MIN_STACK_SIZE
	.align		4
.L_7:
        /*0024*/ 	.byte	0x04, 0x12
        /*0026*/ 	.short	(.L_9 - .L_8)
	.align		4
.L_8:
        /*0028*/ 	.word	index@(triton_poi_fused__native_batch_norm_legit_no_training_mul_sigmoid_20)
        /*002c*/ 	.word	0x00000000
.L_9:


//--------------------- .nv.info.triton_poi_fused__native_batch_norm_legit_no_training_mul_sigmoid_20 --------------------------
	.section	.nv.info.triton_poi_fused__native_batch_norm_legit_no_training_mul_sigmoid_20,"",@"SHT_CUDA_INFO"
	.sectionflags	@""
	.align	4


	//----- nvinfo : EIATTR_CUDA_API_VERSION
	.align		4
        /*0000*/ 	.byte	0x04, 0x37
        /*0002*/ 	.short	(.L_11 - .L_10)
.L_10:
        /*0004*/ 	.word	0x0000007c


	//----- nvinfo : EIATTR_KPARAM_INFO
	.align		4
.L_11:
        /*0008*/ 	.byte	0x04, 0x17
        /*000a*/ 	.short	(.L_13 - .L_12)
.L_12:
        /*000c*/ 	.word	0x00000000
        /*0010*/ 	.short	0x0006
        /*0012*/ 	.short	0x0030
        /*0014*/ 	.byte	0x00, 0xf0, 0x11, 0x00


	//----- nvinfo : EIATTR_KPARAM_INFO
	.align		4
.L_13:
        /*0018*/ 	.byte	0x04, 0x17
        /*001a*/ 	.short	(.L_15 - .L_14)
.L_14:
        /*001c*/ 	.word	0x00000000
        /*0020*/ 	.short	0x0005
        /*0022*/ 	.short	0x0028
        /*0024*/ 	.byte	0x00, 0xf4, 0x21, 0x00


	//----- nvinfo : EIATTR_KPARAM_INFO
	.align		4
.L_15:
        /*0028*/ 	.byte	0x04, 0x17
        /*002a*/ 	.short	(.L_17 - .L_16)
.L_16:
        /*002c*/ 	.word	0x00000000
        /*0030*/ 	.short	0x0004
        /*0032*/ 	.short	0x0020
        /*0034*/ 	.byte	0x00, 0xf4, 0x21, 0x00


	//----- nvinfo : EIATTR_KPARAM_INFO
	.align		4
.L_17:
        /*0038*/ 	.byte	0x04, 0x17
        /*003a*/ 	.short	(.L_19 - .L_18)
.L_18:
        /*003c*/ 	.word	0x00000000
        /*0040*/ 	.short	0x0003
        /*0042*/ 	.short	0x0018
        /*0044*/ 	.byte	0x00, 0xf4, 0x21, 0x00


	//----- nvinfo : EIATTR_KPARAM_INFO
	.align		4
.L_19:
        /*0048*/ 	.byte	0x04, 0x17
        /*004a*/ 	.short	(.L_21 - .L_20)
.L_20:
        /*004c*/ 	.word	0x00000000
        /*0050*/ 	.short	0x0002
        /*0052*/ 	.short	0x0010
        /*0054*/ 	.byte	0x00, 0xf4, 0x21, 0x00


	//----- nvinfo : EIATTR_KPARAM_INFO
	.align		4
.L_21:
        /*0058*/ 	.byte	0x04, 0x17
        /*005a*/ 	.short	(.L_23 - .L_22)
.L_22:
        /*005c*/ 	.word	0x00000000
        /*0060*/ 	.short	0x0001
        /*0062*/ 	.short	0x0008
        /*0064*/ 	.byte	0x00, 0xf4, 0x21, 0x00


	//----- nvinfo : EIATTR_KPARAM_INFO
	.align		4
.L_23:
        /*0068*/ 	.byte	0x04, 0x17
        /*006a*/ 	.short	(.L_25 - .L_24)
.L_24:
        /*006c*/ 	.word	0x00000000
        /*0070*/ 	.short	0x0000
        /*0072*/ 	.short	0x0000
        /*0074*/ 	.byte	0x00, 0xf4, 0x21, 0x00


	//----- nvinfo : EIATTR_SPARSE_MMA_MASK
	.align		4
.L_25:
        /*0078*/ 	.byte	0x03, 0x50
        /*007a*/ 	.short	0x0000


	//----- nvinfo : EIATTR_MAXREG_COUNT
	.align		4
        /*007c*/ 	.byte	0x03, 0x1b
        /*007e*/ 	.short	0x00ff


	//----- nvinfo : EIATTR_EXIT_INSTR_OFFSETS
	.align		4
        /*0080*/ 	.byte	0x04, 0x1c
        /*0082*/ 	.short	(.L_27 - .L_26)


	//   ....[0]....
.L_26:
        /*0084*/ 	.word	0x00000380


	//----- nvinfo : EIATTR_REQNTID
	.align		4
.L_27:
        /*0088*/ 	.byte	0x04, 0x10
        /*008a*/ 	.short	(.L_29 - .L_28)
.L_28:
        /*008c*/ 	.word	0x00000080
        /*0090*/ 	.word	0x00000001
        /*0094*/ 	.word	0x00000001


	//----- nvinfo : EIATTR_CBANK_PARAM_SIZE
	.align		4
.L_29:
        /*0098*/ 	.byte	0x03, 0x19
        /*009a*/ 	.short	0x0034


	//----- nvinfo : EIATTR_PARAM_CBANK
	.align		4
        /*009c*/ 	.byte	0x04, 0x0a
        /*009e*/ 	.short	(.L_31 - .L_30)
	.align		4
.L_30:
        /*00a0*/ 	.word	index@(.nv.constant0.triton_poi_fused__native_batch_norm_legit_no_training_mul_sigmoid_20)
        /*00a4*/ 	.short	0x0210
        /*00a6*/ 	.short	0x0034


	//----- nvinfo : EIATTR_SW_WAR
	.align		4
.L_31:
        /*00a8*/ 	.byte	0x04, 0x36
        /*00aa*/ 	.short	(.L_33 - .L_32)
.L_32:
        /*00ac*/ 	.word	0x00000008
.L_33:


//--------------------- .nv.callgraph             --------------------------
	.section	.nv.callgraph,"",@"SHT_CUDA_CALLGRAPH"
	.align	4
	.sectionentsize	8
	.align		4
        /*0000*/ 	.word	0x00000000
	.align		4
        /*0004*/ 	.word	0xffffffff
	.align		4
        /*0008*/ 	.word	0x00000000
	.align		4
        /*000c*/ 	.word	0xfffffffe
	.align		4
        /*0010*/ 	.word	0x00000000
	.align		4
        /*0014*/ 	.word	0xfffffffd
	.align		4
        /*0018*/ 	.word	0x00000000
	.align		4
        /*001c*/ 	.word	0xfffffffc


//--------------------- .nv.constant4             --------------------------
	.section	.nv.constant4,"a",@progbits
	.align	8
	.align		8
.nv.constant4:
        /*0000*/ 	.dword	_$_str
	.align		8
        /*0008*/ 	.dword	_$_str_$_2


//--------------------- .text.triton_poi_fused__native_batch_norm_legit_no_training_mul_sigmoid_20 --------------------------
	.section	.text.triton_poi_fused__native_batch_norm_legit_no_training_mul_sigmoid_20,"ax",@progbits
	.align	128
        .global         triton_poi_fused__native_batch_norm_legit_no_training_mul_sigmoid_20
        .type           triton_poi_fused__native_batch_norm_legit_no_training_mul_sigmoid_20,@function
        .size           triton_poi_fused__native_batch_norm_legit_no_training_mul_sigmoid_20,(.L_x_1 - triton_poi_fused__native_batch_norm_legit_no_training_mul_sigmoid_20)
        .other          triton_poi_fused__native_batch_norm_legit_no_training_mul_sigmoid_20,@"STO_CUDA_ENTRY STV_DEFAULT"
triton_poi_fused__native_batch_norm_legit_no_training_mul_sigmoid_20:
.text.triton_poi_fused__native_batch_norm_legit_no_training_mul_sigmoid_20:
[----:B------:R-:W-:Y:S01]  /*0000*/  LDC R1, c[0x0][0x28] ;  /* 0x00000a00ff017b82 */ /* 0x000fe20000000800 */
[----:B------:R-:W1:Y:S07]  /*0010*/  S2R R0, SR_TID.X ;  /* 0x0000000000007919 */ /* 0x000e6e0000002100 */
[----:B------:R-:W2:Y:S01]  /*0020*/  LDC.64 R6, c[0x0][0x228] ;  /* 0x00008a00ff067b82 */ /* 0x000ea20000000a00 */
[----:B------:R-:W-:Y:S01]  /*0030*/  ULDC.64 UR4, c[0x0][0x208] ;  /* 0x0000820000047ab9 */ /* 0x000fe20000000a00 */
[----:B------:R-:W3:Y:S06]  /*0040*/  S2R R3, SR_CTAID.X ;  /* 0x0000000000037919 */ /* 0x000eec0000002500 */
[----:B------:R-:W4:Y:S08]  /*0050*/  LDC.64 R4, c[0x0][0x220] ;  /* 0x00008800ff047b82 */ /* 0x000f300000000a00 */
[----:B------:R-:W5:Y:S08]  /*0060*/  LDC.64 R8, c[0x0][0x230] ;  /* 0x00008c00ff087b82 */ /* 0x000f700000000a00 */
[----:B------:R-:W5:Y:S01]  /*0070*/  LDC.64 R10, c[0x0][0x238] ;  /* 0x00008e00ff0a7b82 */ /* 0x000f620000000a00 */
[----:B-1----:R-:W-:-:S02]  /*0080*/  LOP3.LUT R0, R0, 0x7f, RZ, 0xc0, !PT ;  /* 0x0000007f00007812 */ /* 0x002fc400078ec0ff */
[----:B---3--:R-:W-:Y:S02]  /*0090*/  SHF.R.S32.HI R2, RZ, 0x18, R3 ;  /* 0x00000018ff027819 */ /* 0x008fe40000011403 */
[----:B------:R-:W-:Y:S02]  /*00a0*/  LEA R0, R3, R0, 0x7 ;  /* 0x0000000003007211 */ /* 0x000fe400078e38ff */
[----:B------:R-:W-:-:S04]  /*00b0*/  SGXT R3, R2, 0x1 ;  /* 0x000000010203781a */ /* 0x000fc80000000200 */
[----:B------:R-:W-:-:S04]  /*00c0*/  LEA.HI R3, R3, R0, RZ, 0xb ;  /* 0x0000000003037211 */ /* 0x000fc800078f58ff */
[----:B------:R-:W-:-:S04]  /*00d0*/  LOP3.LUT R3, R3, 0xfffff800, RZ, 0xc0, !PT ;  /* 0xfffff80003037812 */ /* 0x000fc800078ec0ff */
[----:B------:R-:W-:Y:S02]  /*00e0*/  IADD3 R13, R0, -R3, RZ ;  /* 0x80000003000d7210 */ /* 0x000fe40007ffe0ff */
[----:B------:R-:W1:Y:S03]  /*00f0*/  LDC.64 R2, c[0x0][0x218] ;  /* 0x00008600ff027b82 */ /* 0x000e660000000a00 */
[----:B--2---:R-:W-:-:S06]  /*0100*/  IMAD.WIDE R6, R13, 0x4, R6 ;  /* 0x000000040d067825 */ /* 0x004fcc00078e0206 */
[----:B------:R-:W2:Y:S01]  /*0110*/  LDG.E.EL R6, desc[UR4][R6.64] ;  /* 0x0000000406067981 */ /* 0x000ea2000c2e1900 */
[----:B----4-:R-:W-:-:S04]  /*0120*/  IMAD.WIDE R4, R13, 0x4, R4 ;  /* 0x000000040d047825 */ /* 0x010fc800078e0204 */
[C---:B-----5:R-:W-:Y:S02]  /*0130*/  IMAD.WIDE R8, R13.reuse, 0x4, R8 ;  /* 0x000000040d087825 */ /* 0x060fe400078e0208 */
[----:B------:R3:W4:Y:S02]  /*0140*/  LDG.E.EL R5, desc[UR4][R4.64] ;  /* 0x0000000404057981 */ /* 0x000724000c2e1900 */
[----:B0-----:R-:W-:Y:S02]  /*0150*/  IMAD.WIDE R10, R13, 0x4, R10 ;  /* 0x000000040d0a7825 */ /* 0x001fe400078e020a */
[----:B------:R-:W5:Y:S02]  /*0160*/  LDG.E.EL R8, desc[UR4][R8.64] ;  /* 0x0000000408087981 */ /* 0x000f64000c2e1900 */
[----:B-1----:R-:W-:Y:S02]  /*0170*/  IMAD.WIDE R2, R0, 0x4, R2 ;  /* 0x0000000400027825 */ /* 0x002fe400078e0202 */
[----:B------:R-:W5:Y:S04]  /*0180*/  LDG.E.EL R11, desc[UR4][R10.64] ;  /* 0x000000040a0b7981 */ /* 0x000f68000c2e1900 */
[----:B------:R-:W4:Y:S01]  /*0190*/  LDG.E R2, desc[UR4][R2.64] ;  /* 0x0000000402027981 */ /* 0x000f22000c1e1900 */
[----:B------:R-:W-:Y:S01]  /*01a0*/  HFMA2.MMA R12, -RZ, RZ, 1.625, 0 ;  /* 0x3e800000ff0c7435 */ /* 0x000fe200000001ff */
[----:B--2---:R-:W-:-:S04]  /*01b0*/  FADD R6, R6, 0.0010000000474974513054 ;  /* 0x3a83126f06067421 */ /* 0x004fc80000000000 */
[----:B------:R-:W0:Y:S02]  /*01c0*/  MUFU.SQRT R7, R6 ;  /* 0x0000000600077308 */ /* 0x000e240000002000 */
[C---:B0-----:R-:W-:Y:S02]  /*01d0*/  FSETP.GT.AND P0, PT, R7.reuse, 8.50705917302346158658e+37, PT ;  /* 0x7e8000000700780b */ /* 0x041fe40003f04000 */
[----:B------:R-:W-:-:S11]  /*01e0*/  FSETP.GEU.AND P1, PT, R7, 1.175494350822287508e-38, PT ;  /* 0x008000000700780b */ /* 0x000fd60003f2e000 */
[----:B------:R-:W-:-:S04]  /*01f0*/  @P0 FMUL R7, R7, 0.25 ;  /* 0x3e80000007070820 */ /* 0x000fc80000400000 */
[----:B------:R-:W-:-:S06]  /*0200*/  @!P1 FMUL R7, R7, 16777216 ;  /* 0x4b80000007079820 */ /* 0x000fcc0000400000 */
[----:B------:R-:W0:Y:S01]  /*0210*/  MUFU.RCP R7, R7 ;  /* 0x0000000700077308 */ /* 0x000e220000001000 */
[----:B---3--:R-:W-:Y:S01]  /*0220*/  FSEL R4, R12, 1, P0 ;  /* 0x3f8000000c047808 */ /* 0x008fe20000000000 */
[----:B----4-:R-:W-:-:S04]  /*0230*/  FADD R2, R2, -R5 ;  /* 0x8000000502027221 */ /* 0x010fc80000000000 */
[----:B------:R-:W-:-:S04]  /*0240*/  @!P1 FMUL R4, R4, 16777216 ;  /* 0x4b80000004049820 */ /* 0x000fc80000400000 */
[----:B0-----:R-:W-:-:S04]  /*0250*/  FMUL R3, R7, R4 ;  /* 0x0000000407037220 */ /* 0x001fc80000400000 */
[----:B------:R-:W-:-:S04]  /*0260*/  FMUL R2, R2, R3 ;  /* 0x0000000302027220 */ /* 0x000fc80000400000 */
[----:B-----5:R-:W-:-:S04]  /*0270*/  FFMA R8, R8, R2, R11 ;  /* 0x0000000208087223 */ /* 0x020fc8000000000b */
[----:B------:R-:W-:-:S04]  /*0280*/  FADD R2, RZ, -R8 ;  /* 0x80000008ff027221 */ /* 0x000fc80000000000 */
[----:B------:R-:W-:-:S05]  /*0290*/  FMUL R4, R2, 1.4426950216293334961 ;  /* 0x3fb8aa3b02047820 */ /* 0x000fca0000400000 */
[----:B------:R-:W-:-:S13]  /*02a0*/  FSETP.GEU.AND P0, PT, R4, -126, PT ;  /* 0xc2fc00000400780b */ /* 0x000fda0003f0e000 */
[----:B------:R-:W-:-:S04]  /*02b0*/  @!P0 FMUL R4, R4, 0.5 ;  /* 0x3f00000004048820 */ /* 0x000fc80000400000 */
[----:B------:R-:W0:Y:S02]  /*02c0*/  MUFU.EX2 R2, R4 ;  /* 0x0000000400027308 */ /* 0x000e240000000800 */
[----:B0-----:R-:W-:-:S04]  /*02d0*/  @!P0 FMUL R2, R2, R2 ;  /* 0x0000000202028220 */ /* 0x001fc80000400000 */
[----:B------:R-:W-:Y:S02]  /*02e0*/  FADD R5, R2, 1 ;  /* 0x3f80000002057421 */ /* 0x000fe40000000000 */
[----:B------:R-:W0:Y:S03]  /*02f0*/  LDC.64 R2, c[0x0][0x210] ;  /* 0x00008400ff027b82 */ /* 0x000e260000000a00 */
[----:B------:R-:W-:-:S13]  /*0300*/  FSETP.GT.AND P0, PT, R5, 8.50705917302346158658e+37, PT ;  /* 0x7e8000000500780b */ /* 0x000fda0003f04000 */
[----:B------:R-:W-:-:S06]  /*0310*/  @P0 FMUL R5, R5, 0.25 ;  /* 0x3e80000005050820 */ /* 0x000fcc0000400000 */
[----:B------:R-:W1:Y:S01]  /*0320*/  MUFU.RCP R5, R5 ;  /* 0x0000000500057308 */ /* 0x000e620000001000 */
[----:B------:R-:W-:Y:S01]  /*0330*/  FSEL R6, R12, 1, P0 ;  /* 0x3f8000000c067808 */ /* 0x000fe20000000000 */
[----:B0-----:R-:W-:-:S04]  /*0340*/  IMAD.WIDE R2, R0, 0x4, R2 ;  /* 0x0000000400027825 */ /* 0x001fc800078e0202 */
[----:B-1----:R-:W-:-:S04]  /*0350*/  FMUL R7, R5, R6 ;  /* 0x0000000605077220 */ /* 0x002fc80000400000 */
[----:B------:R-:W-:-:S05]  /*0360*/  FMUL R7, R8, R7 ;  /* 0x0000000708077220 */ /* 0x000fca0000400000 */
[----:B------:R-:W-:Y:S01]  /*0370*/  STG.E desc[UR4][R2.64], R7 ;  /* 0x0000000702007986 */ /* 0x000fe2000c101904 */
[----:B------:R-:W-:Y:S05]  /*0380*/  EXIT ;  /* 0x000000000000794d */ /* 0x000fea0003800000 */
.L_x_0:
[----:B------:R-:W-:-:S00]  /*0390*/  BRA `(.L_x_0) ;  /* 0xfffffffc00fc7947 */ /* 0x000fc0000383ffff */
[----:B------:R-:W-:-:S00]  /*03a0*/  NOP ;  /* 0x0000000000007918 */ /* 0x000fc00000000000 */
        /* <DEDUP_REMOVED lines=13> */
.L_x_1:


//--------------------- .nv.global.init           --------------------------
	.section	.nv.global.init,"aw",@progbits
.nv.global.init:
	.type		_$_str,@object
	.size		_$_str,(_$_str_$_2 - _$_str)
_$_str:
        /*0000*/ 	.byte	0x5f, 0x5f, 0x43, 0x55, 0x44, 0x41, 0x5f, 0x46, 0x54, 0x5a, 0x00
	.type		_$_str_$_2,@object
	.size		_$_str_$_2,(.L_1 - _$_str_$_2)
_$_str_$_2:
        /*000b*/ 	.byte	0x5f, 0x5f, 0x43, 0x55, 0x44, 0x41, 0x5f, 0x50, 0x52, 0x45, 0x43, 0x5f, 0x53, 0x51, 0x52, 0x54
        /*001b*/ 	.byte	0x00
.L_1:


//--------------------- .nv.constant0.triton_poi_fused__native_batch_norm_legit_no_training_mul_sigmoid_20 --------------------------
	.section	.nv.constant0.triton_poi_fused__native_batch_norm_legit_no_training_mul_sigmoid_20,"a",@progbits
	.sectionflags	@""
	.align	4
.nv.constant0.triton_poi_fused__native_batch_norm_legit_no_training_mul_sigmoid_20:
	.zero		580
